//
// Generated by NVIDIA NVVM Compiler
//
// Compiler Build ID: CL-36424714
// Cuda compilation tools, release 13.0, V13.0.88
// Based on NVVM 20.0.0
//

.version 9.0
.target sm_100
.address_size 64

	// .globl	_Z11multiplicarPfS_S_i

.visible .entry _Z11multiplicarPfS_S_i(
	.param .u64 .ptr .align 1 _Z11multiplicarPfS_S_i_param_0,
	.param .u64 .ptr .align 1 _Z11multiplicarPfS_S_i_param_1,
	.param .u64 .ptr .align 1 _Z11multiplicarPfS_S_i_param_2,
	.param .u32 _Z11multiplicarPfS_S_i_param_3
)
{
	.reg .pred 	%p<10>;
	.reg .b32 	%r<82>;
	.reg .b32 	%f<56>;
	.reg .b64 	%rd<48>;

	ld.param.u64 	%rd5, [_Z11multiplicarPfS_S_i_param_0];
	ld.param.u64 	%rd6, [_Z11multiplicarPfS_S_i_param_1];
	ld.param.u32 	%r49, [_Z11multiplicarPfS_S_i_param_3];
	cvta.to.global.u64 	%rd1, %rd6;
	cvta.to.global.u64 	%rd2, %rd5;
	setp.lt.s32 	%p1, %r49, 1;
	@%p1 bra 	$L__BB0_14;
	mov.u32 	%r51, %tid.x;
	mov.u32 	%r52, %ntid.x;
	mov.u32 	%r53, %ctaid.x;
	mad.lo.s32 	%r54, %r53, %r52, %r51;
	mul.lo.s32 	%r1, %r49, %r54;
	add.s32 	%r2, %r49, -1;
	and.b32  	%r3, %r49, 7;
	and.b32  	%r4, %r49, 3;
	and.b32  	%r5, %r49, 2147483640;
	and.b32  	%r6, %r49, 1;
	neg.s32 	%r7, %r5;
	shl.b32 	%r8, %r49, 3;
	shl.b32 	%r9, %r49, 1;
	mul.lo.s32 	%r10, %r49, 3;
	shl.b32 	%r11, %r49, 2;
	mul.lo.s32 	%r12, %r49, 5;
	mul.lo.s32 	%r13, %r49, 6;
	mul.lo.s32 	%r14, %r49, 7;
	mov.b32 	%r68, 0;
$L__BB0_2:
	ld.param.u64 	%rd47, [_Z11multiplicarPfS_S_i_param_2];
	setp.lt.u32 	%p2, %r2, 7;
	add.s32 	%r56, %r68, %r1;
	cvta.to.global.u64 	%rd7, %rd47;
	mul.wide.s32 	%rd8, %r56, 4;
	add.s64 	%rd3, %rd7, %rd8;
	mov.b32 	%r80, 0;
	st.global.u32 	[%rd3], %r80;
	mov.f32 	%f53, 0f00000000;
	@%p2 bra 	$L__BB0_5;
	add.s32 	%r77, %r49, %r68;
	add.s32 	%r76, %r9, %r68;
	add.s32 	%r75, %r10, %r68;
	add.s32 	%r74, %r11, %r68;
	add.s32 	%r73, %r12, %r68;
	add.s32 	%r72, %r13, %r68;
	add.s32 	%r71, %r14, %r68;
	mov.f32 	%f53, 0f00000000;
	mov.u32 	%r69, %r1;
	mov.u32 	%r70, %r68;
	mov.u32 	%r78, %r7;
$L__BB0_4:
	.pragma "nounroll";
	mul.wide.s32 	%rd9, %r69, 4;
	add.s64 	%rd10, %rd2, %rd9;
	ld.global.f32 	%f10, [%rd10];
	mul.wide.u32 	%rd11, %r70, 4;
	add.s64 	%rd12, %rd1, %rd11;
	ld.global.f32 	%f11, [%rd12];
	fma.rn.f32 	%f12, %f10, %f11, %f53;
	st.global.f32 	[%rd3], %f12;
	ld.global.f32 	%f13, [%rd10+4];
	mul.wide.u32 	%rd13, %r77, 4;
	add.s64 	%rd14, %rd1, %rd13;
	ld.global.f32 	%f14, [%rd14];
	fma.rn.f32 	%f15, %f13, %f14, %f12;
	st.global.f32 	[%rd3], %f15;
	ld.global.f32 	%f16, [%rd10+8];
	mul.wide.u32 	%rd15, %r76, 4;
	add.s64 	%rd16, %rd1, %rd15;
	ld.global.f32 	%f17, [%rd16];
	fma.rn.f32 	%f18, %f16, %f17, %f15;
	st.global.f32 	[%rd3], %f18;
	ld.global.f32 	%f19, [%rd10+12];
	mul.wide.u32 	%rd17, %r75, 4;
	add.s64 	%rd18, %rd1, %rd17;
	ld.global.f32 	%f20, [%rd18];
	fma.rn.f32 	%f21, %f19, %f20, %f18;
	st.global.f32 	[%rd3], %f21;
	ld.global.f32 	%f22, [%rd10+16];
	mul.wide.u32 	%rd19, %r74, 4;
	add.s64 	%rd20, %rd1, %rd19;
	ld.global.f32 	%f23, [%rd20];
	fma.rn.f32 	%f24, %f22, %f23, %f21;
	st.global.f32 	[%rd3], %f24;
	ld.global.f32 	%f25, [%rd10+20];
	mul.wide.u32 	%rd21, %r73, 4;
	add.s64 	%rd22, %rd1, %rd21;
	ld.global.f32 	%f26, [%rd22];
	fma.rn.f32 	%f27, %f25, %f26, %f24;
	st.global.f32 	[%rd3], %f27;
	ld.global.f32 	%f28, [%rd10+24];
	mul.wide.u32 	%rd23, %r72, 4;
	add.s64 	%rd24, %rd1, %rd23;
	ld.global.f32 	%f29, [%rd24];
	fma.rn.f32 	%f30, %f28, %f29, %f27;
	st.global.f32 	[%rd3], %f30;
	ld.global.f32 	%f31, [%rd10+28];
	mul.wide.u32 	%rd25, %r71, 4;
	add.s64 	%rd26, %rd1, %rd25;
	ld.global.f32 	%f32, [%rd26];
	fma.rn.f32 	%f53, %f31, %f32, %f30;
	st.global.f32 	[%rd3], %f53;
	add.s32 	%r78, %r78, 8;
	add.s32 	%r77, %r77, %r8;
	add.s32 	%r76, %r76, %r8;
	add.s32 	%r75, %r75, %r8;
	add.s32 	%r74, %r74, %r8;
	add.s32 	%r73, %r73, %r8;
	add.s32 	%r72, %r72, %r8;
	add.s32 	%r71, %r71, %r8;
	add.s32 	%r70, %r70, %r8;
	add.s32 	%r69, %r69, 8;
	setp.ne.s32 	%p3, %r78, 0;
	mov.u32 	%r80, %r5;
	@%p3 bra 	$L__BB0_4;
$L__BB0_5:
	setp.eq.s32 	%p4, %r3, 0;
	@%p4 bra 	$L__BB0_13;
	add.s32 	%r57, %r3, -1;
	setp.lt.u32 	%p5, %r57, 3;
	@%p5 bra 	$L__BB0_8;
	add.s32 	%r58, %r80, %r1;
	mul.wide.s32 	%rd27, %r58, 4;
	add.s64 	%rd28, %rd2, %rd27;
	ld.global.f32 	%f33, [%rd28];
	mad.lo.s32 	%r59, %r80, %r49, %r68;
	mul.wide.u32 	%rd29, %r59, 4;
	add.s64 	%rd30, %rd1, %rd29;
	ld.global.f32 	%f34, [%rd30];
	fma.rn.f32 	%f35, %f33, %f34, %f53;
	st.global.f32 	[%rd3], %f35;
	ld.global.f32 	%f36, [%rd28+4];
	add.s32 	%r60, %r59, %r49;
	mul.wide.u32 	%rd31, %r60, 4;
	add.s64 	%rd32, %rd1, %rd31;
	ld.global.f32 	%f37, [%rd32];
	fma.rn.f32 	%f38, %f36, %f37, %f35;
	st.global.f32 	[%rd3], %f38;
	ld.global.f32 	%f39, [%rd28+8];
	add.s32 	%r61, %r60, %r49;
	mul.wide.u32 	%rd33, %r61, 4;
	add.s64 	%rd34, %rd1, %rd33;
	ld.global.f32 	%f40, [%rd34];
	fma.rn.f32 	%f41, %f39, %f40, %f38;
	st.global.f32 	[%rd3], %f41;
	ld.global.f32 	%f42, [%rd28+12];
	add.s32 	%r62, %r61, %r49;
	mul.wide.u32 	%rd35, %r62, 4;
	add.s64 	%rd36, %rd1, %rd35;
	ld.global.f32 	%f43, [%rd36];
	fma.rn.f32 	%f53, %f42, %f43, %f41;
	st.global.f32 	[%rd3], %f53;
	add.s32 	%r80, %r80, 4;
$L__BB0_8:
	setp.eq.s32 	%p6, %r4, 0;
	@%p6 bra 	$L__BB0_13;
	setp.eq.s32 	%p7, %r4, 1;
	@%p7 bra 	$L__BB0_11;
	add.s32 	%r63, %r80, %r1;
	mul.wide.s32 	%rd37, %r63, 4;
	add.s64 	%rd38, %rd2, %rd37;
	ld.global.f32 	%f44, [%rd38];
	mad.lo.s32 	%r64, %r80, %r49, %r68;
	mul.wide.u32 	%rd39, %r64, 4;
	add.s64 	%rd40, %rd1, %rd39;
	ld.global.f32 	%f45, [%rd40];
	fma.rn.f32 	%f46, %f44, %f45, %f53;
	st.global.f32 	[%rd3], %f46;
	ld.global.f32 	%f47, [%rd38+4];
	add.s32 	%r65, %r64, %r49;
	mul.wide.u32 	%rd41, %r65, 4;
	add.s64 	%rd42, %rd1, %rd41;
	ld.global.f32 	%f48, [%rd42];
	fma.rn.f32 	%f53, %f47, %f48, %f46;
	st.global.f32 	[%rd3], %f53;
	add.s32 	%r80, %r80, 2;
$L__BB0_11:
	setp.eq.s32 	%p8, %r6, 0;
	@%p8 bra 	$L__BB0_13;
	add.s32 	%r66, %r80, %r1;
	mul.wide.s32 	%rd43, %r66, 4;
	add.s64 	%rd44, %rd2, %rd43;
	ld.global.f32 	%f49, [%rd44];
	mad.lo.s32 	%r67, %r80, %r49, %r68;
	mul.wide.u32 	%rd45, %r67, 4;
	add.s64 	%rd46, %rd1, %rd45;
	ld.global.f32 	%f50, [%rd46];
	fma.rn.f32 	%f51, %f49, %f50, %f53;
	st.global.f32 	[%rd3], %f51;
$L__BB0_13:
	add.s32 	%r68, %r68, 1;
	setp.ne.s32 	%p9, %r68, %r49;
	@%p9 bra 	$L__BB0_2;
$L__BB0_14:
	ret;

}


// ===== COMPILED SASS (sm_100) =====

	.target	sm_100

	.elftype	@"ET_EXEC"


//--------------------- .note.nv.tkinfo           --------------------------
	.section	.note.nv.tkinfo,"",@"SHT_NOTE"
	.sectionflags	@"SHF_NOTE_NV_TKINFO"
	.tkinfo
        /*0018*/ 	.word	0x00000002
        /*0030*/ 	.string	""
        /*0030*/ 	.string	"ptxas"
        /*0030*/ 	.string	"Cuda compilation tools, release 13.0, V13.0.88"
        /*0030*/ 	.string	"Build cuda_13.0.r13.0/compiler.36424714_0"
        /*0030*/ 	.string	"-arch sm_100 -m 64 "



//--------------------- .note.nv.cuinfo           --------------------------
	.section	.note.nv.cuinfo,"",@"SHT_NOTE"
	.sectionflags	@"SHF_NOTE_NV_CUINFO"
        /*0018*/ 	.short	0x0002
        /*001a*/ 	.short	0x0064
        /*001c*/ 	.short	0x0082
	.zero		2


//--------------------- .nv.info                  --------------------------
	.section	.nv.info,"",@"SHT_CUDA_INFO"
	.align	4


	//----- nvinfo : EIATTR_REGCOUNT
	.align		4
        /*0000*/ 	.byte	0x04, 0x2f
        /*0002*/ 	.short	(.L_1 - .L_0)
	.align		4
.L_0:
        /*0004*/ 	.word	index@(_Z11multiplicarPfS_S_i)
        /*0008*/ 	.word	0x00000020


	//----- nvinfo : EIATTR_FRAME_SIZE
	.align		4
.L_1:
        /*000c*/ 	.byte	0x04, 0x11
        /*000e*/ 	.short	(.L_3 - .L_2)
	.align		4
.L_2:
        /*0010*/ 	.word	index@(_Z11multiplicarPfS_S_i)
        /*0014*/ 	.word	0x00000000


	//----- nvinfo : EIATTR_MIN_STACK_SIZE
	.align		4
.L_3:
        /*0018*/ 	.byte	0x04, 0x12
        /*001a*/ 	.short	(.L_5 - .L_4)
	.align		4
.L_4:
        /*001c*/ 	.word	index@(_Z11multiplicarPfS_S_i)
        /*0020*/ 	.word	0x00000000
.L_5:


//--------------------- .nv.compat                --------------------------
	.section	.nv.compat,"",@"SHT_CUDA_COMPAT_INFO"
	.align	4
        /*0000*/ 	.byte	0x02, 0x09, 0x00, 0x00, 0x02, 0x02, 0x01, 0x00, 0x02, 0x05, 0x05, 0x00, 0x03, 0x07, 0x01, 0x01
        /*0010*/ 	.byte	0x02, 0x03, 0x00, 0x00, 0x02, 0x06, 0x01, 0x00, 0x04, 0x0b, 0x08, 0x00, 0x09, 0x00, 0x00, 0x00
        /*0020*/ 	.byte	0x00, 0x00, 0x00, 0x00


//--------------------- .nv.info._Z11multiplicarPfS_S_i --------------------------
	.section	.nv.info._Z11multiplicarPfS_S_i,"",@"SHT_CUDA_INFO"
	.sectionflags	@""
	.align	4


	//----- nvinfo : EIATTR_CUDA_API_VERSION
	.align		4
        /*0000*/ 	.byte	0x04, 0x37
        /*0002*/ 	.short	(.L_7 - .L_6)
.L_6:
        /*0004*/ 	.word	0x00000082


	//----- nvinfo : EIATTR_KPARAM_INFO
	.align		4
.L_7:
        /*0008*/ 	.byte	0x04, 0x17
        /*000a*/ 	.short	(.L_9 - .L_8)
.L_8:
        /*000c*/ 	.word	0x00000000
        /*0010*/ 	.short	0x0003
        /*0012*/ 	.short	0x0018
        /*0014*/ 	.byte	0x00, 0xf0, 0x11, 0x00


	//----- nvinfo : EIATTR_KPARAM_INFO
	.align		4
.L_9:
        /*0018*/ 	.byte	0x04, 0x17
        /*001a*/ 	.short	(.L_11 - .L_10)
.L_10:
        /*001c*/ 	.word	0x00000000
        /*0020*/ 	.short	0x0002
        /*0022*/ 	.short	0x0010
        /*0024*/ 	.byte	0x00, 0xf5, 0x21, 0x00


	//----- nvinfo : EIATTR_KPARAM_INFO
	.align		4
.L_11:
        /*0028*/ 	.byte	0x04, 0x17
        /*002a*/ 	.short	(.L_13 - .L_12)
.L_12:
        /*002c*/ 	.word	0x00000000
        /*0030*/ 	.short	0x0001
        /*0032*/ 	.short	0x0008
        /*0034*/ 	.byte	0x00, 0xf5, 0x21, 0x00


	//----- nvinfo : EIATTR_KPARAM_INFO
	.align		4
.L_13:
        /*0038*/ 	.byte	0x04, 0x17
        /*003a*/ 	.short	(.L_15 - .L_14)
.L_14:
        /*003c*/ 	.word	0x00000000
        /*0040*/ 	.short	0x0000
        /*0042*/ 	.short	0x0000
        /*0044*/ 	.byte	0x00, 0xf5, 0x21, 0x00


	//----- nvinfo : EIATTR_SPARSE_MMA_MASK
	.align		4
.L_15:
        /*0048*/ 	.byte	0x03, 0x50
        /*004a*/ 	.short	0x0000


	//----- nvinfo : EIATTR_MAXREG_COUNT
	.align		4
        /*004c*/ 	.byte	0x03, 0x1b
        /*004e*/ 	.short	0x00ff


	//----- nvinfo : EIATTR_MERCURY_ISA_VERSION
	.align		4
        /*0050*/ 	.byte	0x03, 0x5f
        /*0052*/ 	.short	0x0101


	//----- nvinfo : EIATTR_VRC_CTA_INIT_COUNT
	.align		4
        /*0054*/ 	.byte	0x02, 0x4a
	.zero		1
	.zero		1


	//----- nvinfo : EIATTR_EXIT_INSTR_OFFSETS
	.align		4
        /*0058*/ 	.byte	0x04, 0x1c
        /*005a*/ 	.short	(.L_17 - .L_16)


	//   ....[0]....
.L_16:
        /*005c*/ 	.word	0x00000030


	//   ....[1]....
        /*0060*/ 	.word	0x00000a30


	//----- nvinfo : EIATTR_CBANK_PARAM_SIZE
	.align		4
.L_17:
        /*0064*/ 	.byte	0x03, 0x19
        /*0066*/ 	.short	0x001c


	//----- nvinfo : EIATTR_PARAM_CBANK
	.align		4
        /*0068*/ 	.byte	0x04, 0x0a
        /*006a*/ 	.short	(.L_19 - .L_18)
	.align		4
.L_18:
        /*006c*/ 	.word	index@(.nv.constant0._Z11multiplicarPfS_S_i)
        /*0070*/ 	.short	0x0380
        /*0072*/ 	.short	0x001c


	//----- nvinfo : EIATTR_SW_WAR
	.align		4
.L_19:
        /*0074*/ 	.byte	0x04, 0x36
        /*0076*/ 	.short	(.L_21 - .L_20)
.L_20:
        /*0078*/ 	.word	0x00000008
.L_21:


//--------------------- .nv.callgraph             --------------------------
	.section	.nv.callgraph,"",@"SHT_CUDA_CALLGRAPH"
	.align	4
	.sectionentsize	8
	.align		4
        /*0000*/ 	.word	0x00000000
	.align		4
        /*0004*/ 	.word	0xffffffff
	.align		4
        /*0008*/ 	.word	0x00000000
	.align		4
        /*000c*/ 	.word	0xfffffffe
	.align		4
        /*0010*/ 	.word	0x00000000
	.align		4
        /*0014*/ 	.word	0xfffffffd
	.align		4
        /*0018*/ 	.word	0x00000000
	.align		4
        /*001c*/ 	.word	0xfffffffc


//--------------------- .text._Z11multiplicarPfS_S_i --------------------------
	.section	.text._Z11multiplicarPfS_S_i,"ax",@progbits
	.align	128
        .global         _Z11multiplicarPfS_S_i
        .type           _Z11multiplicarPfS_S_i,@function
        .size           _Z11multiplicarPfS_S_i,(.L_x_6 - _Z11multiplicarPfS_S_i)
        .other          _Z11multiplicarPfS_S_i,@"STO_CUDA_ENTRY STV_DEFAULT"
_Z11multiplicarPfS_S_i:
.text._Z11multiplicarPfS_S_i:
[----:B------:R-:W-:Y:S08]  /*0000*/  LDC R1, c[0x0][0x37c] ;  /* 0x0000df00ff017b82 */ /* 0x000ff00000000800 */
[----:B------:R-:W0:Y:S02]  /*0010*/  LDC R4, c[0x0][0x398] ;  /* 0x0000e600ff047b82 */ /* 0x000e240000000800 */
[----:B0-----:R-:W-:-:S13]  /*0020*/  ISETP.GE.AND P0, PT, R4, 0x1, PT ;  /* 0x000000010400780c */ /* 0x001fda0003f06270 */
[----:B------:R-:W-:Y:S05]  /*0030*/  @!P0 EXIT ;  /* 0x000000000000894d */ /* 0x000fea0003800000 */
[----:B------:R-:W0:Y:S01]  /*0040*/  S2R R3, SR_TID.X ;  /* 0x0000000000037919 */ /* 0x000e220000002100 */
[----:B------:R-:W0:Y:S01]  /*0050*/  LDCU UR4, c[0x0][0x360] ;  /* 0x00006c00ff0477ac */ /* 0x000e220008000800 */
[----:B------:R-:W-:Y:S01]  /*0060*/  IADD3 R2, PT, PT, R4, -0x1, RZ ;  /* 0xffffffff04027810 */ /* 0x000fe20007ffe0ff */
[----:B------:R-:W-:Y:S01]  /*0070*/  HFMA2 R6, -RZ, RZ, 0, 0 ;  /* 0x00000000ff067431 */ /* 0x000fe200000001ff */
[----:B------:R-:W0:Y:S01]  /*0080*/  S2R R0, SR_CTAID.X ;  /* 0x0000000000007919 */ /* 0x000e220000002500 */
[----:B------:R-:W1:Y:S01]  /*0090*/  LDCU.64 UR6, c[0x0][0x358] ;  /* 0x00006b00ff0677ac */ /* 0x000e620008000a00 */
[----:B------:R-:W-:Y:S02]  /*00a0*/  ISETP.GE.U32.AND P0, PT, R2, 0x7, PT ;  /* 0x000000070200780c */ /* 0x000fe40003f06070 */
[----:B------:R-:W-:-:S04]  /*00b0*/  LOP3.LUT R2, R4, 0x7ffffff8, RZ, 0xc0, !PT ;  /* 0x7ffffff804027812 */ /* 0x000fc800078ec0ff */
[----:B------:R-:W-:Y:S01]  /*00c0*/  IADD3 R5, PT, PT, -R2, RZ, RZ ;  /* 0x000000ff02057210 */ /* 0x000fe20007ffe1ff */
[----:B0-----:R-:W-:Y:S01]  /*00d0*/  IMAD R3, R0, UR4, R3 ;  /* 0x0000000400037c24 */ /* 0x001fe2000f8e0203 */
[----:B------:R-:W-:-:S03]  /*00e0*/  LOP3.LUT R0, R4, 0x7, RZ, 0xc0, !PT ;  /* 0x0000000704007812 */ /* 0x000fc600078ec0ff */
[----:B------:R-:W-:Y:S01]  /*00f0*/  IMAD R3, R3, R4, RZ ;  /* 0x0000000403037224 */ /* 0x000fe200078e02ff */
[----:B-1----:R-:W-:-:S07]  /*0100*/  LOP3.LUT R4, R4, 0x3, RZ, 0xc0, !PT ;  /* 0x0000000304047812 */ /* 0x002fce00078ec0ff */
.L_x_4:
[----:B0123--:R-:W0:Y:S01]  /*0110*/  LDC.64 R12, c[0x0][0x390] ;  /* 0x0000e400ff0c7b82 */ /* 0x00fe220000000a00 */
[----:B------:R-:W-:Y:S02]  /*0120*/  IADD3 R7, PT, PT, R3, R6, RZ ;  /* 0x0000000603077210 */ /* 0x000fe40007ffe0ff */
[----:B------:R-:W-:-:S03]  /*0130*/  MOV R19, RZ ;  /* 0x000000ff00137202 */ /* 0x000fc60000000f00 */
[----:B0-----:R-:W-:Y:S01]  /*0140*/  IMAD.WIDE R12, R7, 0x4, R12 ;  /* 0x00000004070c7825 */ /* 0x001fe200078e020c */
[----:B------:R-:W-:-:S04]  /*0150*/  MOV R7, RZ ;  /* 0x000000ff00077202 */ /* 0x000fc80000000f00 */
[----:B------:R0:W-:Y:S01]  /*0160*/  STG.E desc[UR6][R12.64], RZ ;  /* 0x000000ff0c007986 */ /* 0x0001e2000c101906 */
[----:B------:R-:W-:Y:S05]  /*0170*/  @!P0 BRA `(.L_x_0) ;  /* 0x0000000400108947 */ /* 0x000fea0003800000 */
[----:B------:R-:W1:Y:S01]  /*0180*/  LDC R9, c[0x0][0x398] ;  /* 0x0000e600ff097b82 */ /* 0x000e620000000800 */
[----:B------:R-:W-:Y:S02]  /*0190*/  MOV R19, RZ ;  /* 0x000000ff00137202 */ /* 0x000fe40000000f00 */
[----:B------:R-:W-:Y:S02]  /*01a0*/  MOV R10, R3 ;  /* 0x00000003000a7202 */ /* 0x000fe40000000f00 */
[-C--:B------:R-:W-:Y:S02]  /*01b0*/  MOV R8, R6.reuse ;  /* 0x0000000600087202 */ /* 0x080fe40000000f00 */
[----:B------:R-:W-:Y:S02]  /*01c0*/  MOV R7, R5 ;  /* 0x0000000500077202 */ /* 0x000fe40000000f00 */
[----:B-1----:R-:W-:Y:S01]  /*01d0*/  IADD3 R11, PT, PT, R6, R9, RZ ;  /* 0x00000009060b7210 */ /* 0x002fe20007ffe0ff */
[C-C-:B------:R-:W-:Y:S01]  /*01e0*/  IMAD R25, R9.reuse, 0x3, R6.reuse ;  /* 0x0000000309197824 */ /* 0x140fe200078e0206 */
[CC--:B------:R-:W-:Y:S01]  /*01f0*/  LEA R24, R9.reuse, R6.reuse, 0x1 ;  /* 0x0000000609187211 */ /* 0x0c0fe200078e08ff */
[C-C-:B------:R-:W-:Y:S01]  /*0200*/  IMAD R27, R9.reuse, 0x5, R6.reuse ;  /* 0x00000005091b7824 */ /* 0x140fe200078e0206 */
[C---:B------:R-:W-:Y:S01]  /*0210*/  LEA R26, R9.reuse, R6, 0x2 ;  /* 0x00000006091a7211 */ /* 0x040fe200078e10ff */
[----:B------:R-:W-:-:S02]  /*0220*/  IMAD R28, R9, 0x6, R6 ;  /* 0x00000006091c7824 */ /* 0x000fc400078e0206 */
[----:B------:R-:W-:-:S07]  /*0230*/  IMAD R29, R9, 0x7, R6 ;  /* 0x00000007091d7824 */ /* 0x000fce00078e0206 */
.L_x_1:
[----:B-1----:R-:W1:Y:S08]  /*0240*/  LDC.64 R16, c[0x0][0x388] ;  /* 0x0000e200ff107b82 */ /* 0x002e700000000a00 */
[----:B------:R-:W2:Y:S01]  /*0250*/  LDC.64 R14, c[0x0][0x380] ;  /* 0x0000e000ff0e7b82 */ /* 0x000ea20000000a00 */
[----:B-1----:R-:W-:-:S06]  /*0260*/  IMAD.WIDE.U32 R22, R8, 0x4, R16 ;  /* 0x0000000408167825 */ /* 0x002fcc00078e0010 */
[----:B------:R-:W3:Y:S01]  /*0270*/  LDG.E R22, desc[UR6][R22.64] ;  /* 0x0000000616167981 */ /* 0x000ee2000c1e1900 */
[----:B--2---:R-:W-:-:S05]  /*0280*/  IMAD.WIDE R14, R10, 0x4, R14 ;  /* 0x000000040a0e7825 */ /* 0x004fca00078e020e */
[----:B------:R-:W3:Y:S02]  /*0290*/  LDG.E R18, desc[UR6][R14.64] ;  /* 0x000000060e127981 */ /* 0x000ee4000c1e1900 */
[----:B---3--:R-:W-:Y:S01]  /*02a0*/  FFMA R21, R18, R22, R19 ;  /* 0x0000001612157223 */ /* 0x008fe20000000013 */
[----:B------:R-:W-:-:S04]  /*02b0*/  IMAD.WIDE.U32 R18, R11, 0x4, R16 ;  /* 0x000000040b127825 */ /* 0x000fc800078e0010 */
[----:B------:R1:W-:Y:S04]  /*02c0*/  STG.E desc[UR6][R12.64], R21 ;  /* 0x000000150c007986 */ /* 0x0003e8000c101906 */
[----:B------:R-:W2:Y:S04]  /*02d0*/  LDG.E R18, desc[UR6][R18.64] ;  /* 0x0000000612127981 */ /* 0x000ea8000c1e1900 */
[----:B------:R-:W2:Y:S02]  /*02e0*/  LDG.E R20, desc[UR6][R14.64+0x4] ;  /* 0x000004060e147981 */ /* 0x000ea4000c1e1900 */
[----:B--2---:R-:W-:Y:S01]  /*02f0*/  FFMA R19, R20, R18, R21 ;  /* 0x0000001214137223 */ /* 0x004fe20000000015 */
[----:B-1----:R-:W-:-:S04]  /*0300*/  IMAD.WIDE.U32 R20, R24, 0x4, R16 ;  /* 0x0000000418147825 */ /* 0x002fc800078e0010 */
[----:B------:R1:W-:Y:S04]  /*0310*/  STG.E desc[UR6][R12.64], R19 ;  /* 0x000000130c007986 */ /* 0x0003e8000c101906 */
[----:B------:R-:W2:Y:S04]  /*0320*/  LDG.E R20, desc[UR6][R20.64] ;  /* 0x0000000614147981 */ /* 0x000ea8000c1e1900 */
[----:B------:R-:W2:Y:S02]  /*0330*/  LDG.E R22, desc[UR6][R14.64+0x8] ;  /* 0x000008060e167981 */ /* 0x000ea4000c1e1900 */
[----:B--2---:R-:W-:Y:S01]  /*0340*/  FFMA R20, R22, R20, R19 ;  /* 0x0000001416147223 */ /* 0x004fe20000000013 */
[----:B------:R-:W-:-:S04]  /*0350*/  IMAD.WIDE.U32 R22, R25, 0x4, R16 ;  /* 0x0000000419167825 */ /* 0x000fc800078e0010 */
[----:B------:R2:W-:Y:S04]  /*0360*/  STG.E desc[UR6][R12.64], R20 ;  /* 0x000000140c007986 */ /* 0x0005e8000c101906 */
[----:B------:R-:W3:Y:S04]  /*0370*/  LDG.E R23, desc[UR6][R22.64] ;  /* 0x0000000616177981 */ /* 0x000ee8000c1e1900 */
[----:B------:R-:W3:Y:S02]  /*0380*/  LDG.E R18, desc[UR6][R14.64+0xc] ;  /* 0x00000c060e127981 */ /* 0x000ee4000c1e1900 */
[----:B---3--:R-:W-:Y:S01]  /*0390*/  FFMA R23, R18, R23, R20 ;  /* 0x0000001712177223 */ /* 0x008fe20000000014 */
[----:B-1----:R-:W-:-:S04]  /*03a0*/  IMAD.WIDE.U32 R18, R26, 0x4, R16 ;  /* 0x000000041a127825 */ /* 0x002fc800078e0010 */
[----:B------:R1:W-:Y:S04]  /*03b0*/  STG.E desc[UR6][R12.64], R23 ;  /* 0x000000170c007986 */ /* 0x0003e8000c101906 */
[----:B------:R-:W3:Y:S04]  /*03c0*/  LDG.E R18, desc[UR6][R18.64] ;  /* 0x0000000612127981 */ /* 0x000ee8000c1e1900 */
[----:B------:R-:W3:Y:S02]  /*03d0*/  LDG.E R21, desc[UR6][R14.64+0x10] ;  /* 0x000010060e157981 */ /* 0x000ee4000c1e1900 */
[----:B---3--:R-:W-:Y:S01]  /*03e0*/  FFMA R19, R21, R18, R23 ;  /* 0x0000001215137223 */ /* 0x008fe20000000017 */
[----:B--2---:R-:W-:-:S04]  /*03f0*/  IMAD.WIDE.U32 R20, R27, 0x4, R16 ;  /* 0x000000041b147825 */ /* 0x004fc800078e0010 */
[----:B------:R2:W-:Y:S04]  /*0400*/  STG.E desc[UR6][R12.64], R19 ;  /* 0x000000130c007986 */ /* 0x0005e8000c101906 */
[----:B------:R-:W3:Y:S04]  /*0410*/  LDG.E R20, desc[UR6][R20.64] ;  /* 0x0000000614147981 */ /* 0x000ee8000c1e1900 */
[----:B------:R-:W3:Y:S02]  /*0420*/  LDG.E R22, desc[UR6][R14.64+0x14] ;  /* 0x000014060e167981 */ /* 0x000ee4000c1e1900 */
[----:B---3--:R-:W-:Y:S01]  /*0430*/  FFMA R21, R22, R20, R19 ;  /* 0x0000001416157223 */ /* 0x008fe20000000013 */
[----:B-1----:R-:W-:-:S04]  /*0440*/  IMAD.WIDE.U32 R22, R28, 0x4, R16 ;  /* 0x000000041c167825 */ /* 0x002fc800078e0010 */
[----:B------:R1:W-:Y:S04]  /*0450*/  STG.E desc[UR6][R12.64], R21 ;  /* 0x000000150c007986 */ /* 0x0003e8000c101906 */
[----:B------:R-:W3:Y:S04]  /*0460*/  LDG.E R22, desc[UR6][R22.64] ;  /* 0x0000000616167981 */ /* 0x000ee8000c1e1900 */
[----:B------:R-:W3:Y:S01]  /*0470*/  LDG.E R18, desc[UR6][R14.64+0x18] ;  /* 0x000018060e127981 */ /* 0x000ee2000c1e1900 */
[----:B------:R-:W-:Y:S01]  /*0480*/  IMAD.WIDE.U32 R16, R29, 0x4, R16 ;  /* 0x000000041d107825 */ /* 0x000fe200078e0010 */
[----:B------:R-:W-:-:S03]  /*0490*/  IADD3 R7, PT, PT, R7, 0x8, RZ ;  /* 0x0000000807077810 */ /* 0x000fc60007ffe0ff */
[----:B---3--:R-:W-:-:S05]  /*04a0*/  FFMA R18, R18, R22, R21 ;  /* 0x0000001612127223 */ /* 0x008fca0000000015 */
[----:B------:R1:W-:Y:S04]  /*04b0*/  STG.E desc[UR6][R12.64], R18 ;  /* 0x000000120c007986 */ /* 0x0003e8000c101906 */
[----:B--2---:R-:W2:Y:S04]  /*04c0*/  LDG.E R19, desc[UR6][R14.64+0x1c] ;  /* 0x00001c060e137981 */ /* 0x004ea8000c1e1900 */
[----:B------:R-:W2:Y:S01]  /*04d0*/  LDG.E R16, desc[UR6][R16.64] ;  /* 0x0000000610107981 */ /* 0x000ea2000c1e1900 */
[----:B------:R-:W-:Y:S02]  /*04e0*/  ISETP.NE.AND P1, PT, R7, RZ, PT ;  /* 0x000000ff0700720c */ /* 0x000fe40003f25270 */
[----:B------:R-:W-:-:S02]  /*04f0*/  LEA R11, R9, R11, 0x3 ;  /* 0x0000000b090b7211 */ /* 0x000fc400078e18ff */
[C---:B------:R-:W-:Y:S02]  /*0500*/  LEA R24, R9.reuse, R24, 0x3 ;  /* 0x0000001809187211 */ /* 0x040fe400078e18ff */
[C---:B------:R-:W-:Y:S02]  /*0510*/  LEA R25, R9.reuse, R25, 0x3 ;  /* 0x0000001909197211 */ /* 0x040fe400078e18ff */
[C---:B------:R-:W-:Y:S02]  /*0520*/  LEA R26, R9.reuse, R26, 0x3 ;  /* 0x0000001a091a7211 */ /* 0x040fe400078e18ff */
[C---:B------:R-:W-:Y:S02]  /*0530*/  LEA R27, R9.reuse, R27, 0x3 ;  /* 0x0000001b091b7211 */ /* 0x040fe400078e18ff */
[C---:B------:R-:W-:Y:S02]  /*0540*/  LEA R28, R9.reuse, R28, 0x3 ;  /* 0x0000001c091c7211 */ /* 0x040fe400078e18ff */
[----:B------:R-:W-:-:S02]  /*0550*/  LEA R29, R9, R29, 0x3 ;  /* 0x0000001d091d7211 */ /* 0x000fc400078e18ff */
[----:B------:R-:W-:Y:S02]  /*0560*/  LEA R8, R9, R8, 0x3 ;  /* 0x0000000809087211 */ /* 0x000fe400078e18ff */
[----:B------:R-:W-:Y:S01]  /*0570*/  IADD3 R10, PT, PT, R10, 0x8, RZ ;  /* 0x000000080a0a7810 */ /* 0x000fe20007ffe0ff */
[----:B--2---:R-:W-:-:S05]  /*0580*/  FFMA R19, R19, R16, R18 ;  /* 0x0000001013137223 */ /* 0x004fca0000000012 */
[----:B------:R1:W-:Y:S01]  /*0590*/  STG.E desc[UR6][R12.64], R19 ;  /* 0x000000130c007986 */ /* 0x0003e2000c101906 */
[----:B------:R-:W-:Y:S05]  /*05a0*/  @P1 BRA `(.L_x_1) ;  /* 0xfffffffc00241947 */ /* 0x000fea000383ffff */
[----:B------:R-:W-:-:S07]  /*05b0*/  MOV R7, R2 ;  /* 0x0000000200077202 */ /* 0x000fce0000000f00 */
.L_x_0:
[----:B------:R-:W-:-:S13]  /*05c0*/  ISETP.NE.AND P1, PT, R0, RZ, PT ;  /* 0x000000ff0000720c */ /* 0x000fda0003f25270 */
[----:B------:R-:W-:Y:S05]  /*05d0*/  @!P1 BRA `(.L_x_2) ;  /* 0x0000000400049947 */ /* 0x000fea0003800000 */
[----:B------:R-:W-:Y:S02]  /*05e0*/  IADD3 R8, PT, PT, R0, -0x1, RZ ;  /* 0xffffffff00087810 */ /* 0x000fe40007ffe0ff */
[----:B------:R-:W-:Y:S02]  /*05f0*/  ISETP.NE.AND P2, PT, R4, RZ, PT ;  /* 0x000000ff0400720c */ /* 0x000fe40003f45270 */
[----:B------:R-:W-:-:S13]  /*0600*/  ISETP.GE.U32.AND P1, PT, R8, 0x3, PT ;  /* 0x000000030800780c */ /* 0x000fda0003f26070 */
[----:B------:R-:W-:Y:S05]  /*0610*/  @!P1 BRA `(.L_x_3) ;  /* 0x0000000000789947 */ /* 0x000fea0003800000 */
[----:B------:R-:W2:Y:S01]  /*0620*/  LDC R16, c[0x0][0x398] ;  /* 0x0000e600ff107b82 */ /* 0x000ea20000000800 */
[----:B------:R-:W-:-:S07]  /*0630*/  IADD3 R15, PT, PT, R3, R7, RZ ;  /* 0x00000007030f7210 */ /* 0x000fce0007ffe0ff */
[----:B------:R-:W3:Y:S08]  /*0640*/  LDC.64 R8, c[0x0][0x380] ;  /* 0x0000e000ff087b82 */ /* 0x000ef00000000a00 */
[----:B------:R-:W4:Y:S01]  /*0650*/  LDC.64 R10, c[0x0][0x388] ;  /* 0x0000e200ff0a7b82 */ /* 0x000f220000000a00 */
[----:B--2---:R-:W-:Y:S02]  /*0660*/  IMAD R17, R7, R16, R6 ;  /* 0x0000001007117224 */ /* 0x004fe400078e0206 */
[----:B---3--:R-:W-:-:S05]  /*0670*/  IMAD.WIDE R8, R15, 0x4, R8 ;  /* 0x000000040f087825 */ /* 0x008fca00078e0208 */
[----:B-1----:R-:W2:Y:S01]  /*0680*/  LDG.E R18, desc[UR6][R8.64] ;  /* 0x0000000608127981 */ /* 0x002ea2000c1e1900 */
[----:B----4-:R-:W-:-:S06]  /*0690*/  IMAD.WIDE.U32 R14, R17, 0x4, R10 ;  /* 0x00000004110e7825 */ /* 0x010fcc00078e000a */
[----:B------:R-:W2:Y:S01]  /*06a0*/  LDG.E R14, desc[UR6][R14.64] ;  /* 0x000000060e0e7981 */ /* 0x000ea2000c1e1900 */
[----:B------:R-:W-:Y:S01]  /*06b0*/  IADD3 R21, PT, PT, R17, R16, RZ ;  /* 0x0000001011157210 */ /* 0x000fe20007ffe0ff */
[----:B--2---:R-:W-:-:S04]  /*06c0*/  FFMA R17, R18, R14, R19 ;  /* 0x0000000e12117223 */ /* 0x004fc80000000013 */
[C---:B------:R-:W-:Y:S01]  /*06d0*/  IMAD.WIDE.U32 R18, R21.reuse, 0x4, R10 ;  /* 0x0000000415127825 */ /* 0x040fe200078e000a */
[----:B------:R2:W-:Y:S05]  /*06e0*/  STG.E desc[UR6][R12.64], R17 ;  /* 0x000000110c007986 */ /* 0x0005ea000c101906 */
[----:B------:R-:W3:Y:S04]  /*06f0*/  LDG.E R18, desc[UR6][R18.64] ;  /* 0x0000000612127981 */ /* 0x000ee8000c1e1900 */
[----:B------:R-:W3:Y:S01]  /*0700*/  LDG.E R20, desc[UR6][R8.64+0x4] ;  /* 0x0000040608147981 */ /* 0x000ee2000c1e1900 */
[----:B------:R-:W-:Y:S01]  /*0710*/  IADD3 R25, PT, PT, R21, R16, RZ ;  /* 0x0000001015197210 */ /* 0x000fe20007ffe0ff */
[----:B---3--:R-:W-:-:S04]  /*0720*/  FFMA R23, R20, R18, R17 ;  /* 0x0000001214177223 */ /* 0x008fc80000000011 */
[C---:B------:R-:W-:Y:S01]  /*0730*/  IMAD.WIDE.U32 R20, R25.reuse, 0x4, R10 ;  /* 0x0000000419147825 */ /* 0x040fe200078e000a */
[----:B------:R2:W-:Y:S05]  /*0740*/  STG.E desc[UR6][R12.64], R23 ;  /* 0x000000170c007986 */ /* 0x0005ea000c101906 */
[----:B------:R-:W3:Y:S04]  /*0750*/  LDG.E R20, desc[UR6][R20.64] ;  /* 0x0000000614147981 */ /* 0x000ee8000c1e1900 */
[----:B------:R-:W3:Y:S01]  /*0760*/  LDG.E R14, desc[UR6][R8.64+0x8] ;  /* 0x00000806080e7981 */ /* 0x000ee2000c1e1900 */
[----:B------:R-:W-:-:S05]  /*0770*/  IADD3 R25, PT, PT, R25, R16, RZ ;  /* 0x0000001019197210 */ /* 0x000fca0007ffe0ff */
[----:B------:R-:W-:-:S04]  /*0780*/  IMAD.WIDE.U32 R10, R25, 0x4, R10 ;  /* 0x00000004190a7825 */ /* 0x000fc800078e000a */
[----:B---3--:R-:W-:-:S05]  /*0790*/  FFMA R15, R14, R20, R23 ;  /* 0x000000140e0f7223 */ /* 0x008fca0000000017 */
[----:B------:R2:W-:Y:S04]  /*07a0*/  STG.E desc[UR6][R12.64], R15 ;  /* 0x0000000f0c007986 */ /* 0x0005e8000c101906 */
[----:B------:R-:W3:Y:S04]  /*07b0*/  LDG.E R14, desc[UR6][R8.64+0xc] ;  /* 0x00000c06080e7981 */ /* 0x000ee8000c1e1900 */
[----:B------:R-:W3:Y:S01]  /*07c0*/  LDG.E R10, desc[UR6][R10.64] ;  /* 0x000000060a0a7981 */ /* 0x000ee2000c1e1900 */
[----:B------:R-:W-:Y:S01]  /*07d0*/  IADD3 R7, PT, PT, R7, 0x4, RZ ;  /* 0x0000000407077810 */ /* 0x000fe20007ffe0ff */
[----:B---3--:R-:W-:-:S05]  /*07e0*/  FFMA R19, R14, R10, R15 ;  /* 0x0000000a0e137223 */ /* 0x008fca000000000f */
[----:B------:R2:W-:Y:S02]  /*07f0*/  STG.E desc[UR6][R12.64], R19 ;  /* 0x000000130c007986 */ /* 0x0005e4000c101906 */
.L_x_3:
[----:B------:R-:W-:Y:S05]  /*0800*/  @!P2 BRA `(.L_x_2) ;  /* 0x000000000078a947 */ /* 0x000fea0003800000 */
[----:B------:R-:W3:Y:S01]  /*0810*/  LDC R14, c[0x0][0x398] ;  /* 0x0000e600ff0e7b82 */ /* 0x000ee20000000800 */
[----:B------:R-:W-:-:S07]  /*0820*/  ISETP.NE.AND P1, PT, R4, 0x1, PT ;  /* 0x000000010400780c */ /* 0x000fce0003f25270 */
[----:B------:R-:W1:Y:S06]  /*0830*/  LDC.64 R8, c[0x0][0x388] ;  /* 0x0000e200ff087b82 */ /* 0x000e6c0000000a00 */
[----:B--2---:R-:W-:Y:S02]  /*0840*/  @P1 IADD3 R15, PT, PT, R3, R7, RZ ;  /* 0x00000007030f1210 */ /* 0x004fe40007ffe0ff */
[----:B------:R-:W2:Y:S01]  /*0850*/  LDC.64 R10, c[0x0][0x380] ;  /* 0x0000e000ff0a7b82 */ /* 0x000ea20000000a00 */
[----:B---3--:R-:W-:-:S04]  /*0860*/  @P1 IMAD R17, R7, R14, R6 ;  /* 0x0000000e07111224 */ /* 0x008fc800078e0206 */
[----:B-1----:R-:W-:-:S06]  /*0870*/  @P1 IMAD.WIDE.U32 R20, R17, 0x4, R8 ;  /* 0x0000000411141825 */ /* 0x002fcc00078e0008 */
[----:B------:R-:W3:Y:S01]  /*0880*/  @P1 LDG.E R20, desc[UR6][R20.64] ;  /* 0x0000000614141981 */ /* 0x000ee2000c1e1900 */
[----:B--2---:R-:W-:-:S05]  /*0890*/  @P1 IMAD.WIDE R10, R15, 0x4, R10 ;  /* 0x000000040f0a1825 */ /* 0x004fca00078e020a */
[----:B------:R-:W3:Y:S01]  /*08a0*/  @P1 LDG.E R16, desc[UR6][R10.64] ;  /* 0x000000060a101981 */ /* 0x000ee2000c1e1900 */
[----:B------:R-:W-:-:S05]  /*08b0*/  @P1 IADD3 R23, PT, PT, R17, R14, RZ ;  /* 0x0000000e11171210 */ /* 0x000fca0007ffe0ff */
[----:B------:R-:W-:Y:S02]  /*08c0*/  @P1 IMAD.WIDE.U32 R22, R23, 0x4, R8 ;  /* 0x0000000417161825 */ /* 0x000fe400078e0008 */
[----:B------:R-:W1:Y:S01]  /*08d0*/  LDC.64 R8, c[0x0][0x388] ;  /* 0x0000e200ff087b82 */ /* 0x000e620000000a00 */
[----:B------:R-:W-:Y:S01]  /*08e0*/  LOP3.LUT P2, RZ, R14, 0x1, RZ, 0xc0, !PT ;  /* 0x000000010eff7812 */ /* 0x000fe2000784c0ff */
[----:B---3--:R-:W-:-:S06]  /*08f0*/  @P1 FFMA R15, R16, R20, R19 ;  /* 0x00000014100f1223 */ /* 0x008fcc0000000013 */
[----:B------:R-:W2:Y:S01]  /*0900*/  LDC.64 R16, c[0x0][0x380] ;  /* 0x0000e000ff107b82 */ /* 0x000ea20000000a00 */
[----:B------:R3:W-:Y:S04]  /*0910*/  @P1 STG.E desc[UR6][R12.64], R15 ;  /* 0x0000000f0c001986 */ /* 0x0007e8000c101906 */
[----:B------:R-:W4:Y:S04]  /*0920*/  @P1 LDG.E R18, desc[UR6][R10.64+0x4] ;  /* 0x000004060a121981 */ /* 0x000f28000c1e1900 */
[----:B------:R-:W4:Y:S01]  /*0930*/  @P1 LDG.E R22, desc[UR6][R22.64] ;  /* 0x0000000616161981 */ /* 0x000f22000c1e1900 */
[----:B------:R-:W-:-:S04]  /*0940*/  @P1 IADD3 R7, PT, PT, R7, 0x2, RZ ;  /* 0x0000000207071810 */ /* 0x000fc80007ffe0ff */
[----:B------:R-:W-:Y:S01]  /*0950*/  @P2 IADD3 R21, PT, PT, R3, R7, RZ ;  /* 0x0000000703152210 */ /* 0x000fe20007ffe0ff */
[----:B------:R-:W-:-:S04]  /*0960*/  @P2 IMAD R7, R7, R14, R6 ;  /* 0x0000000e07072224 */ /* 0x000fc800078e0206 */
[----:B-1----:R-:W-:-:S04]  /*0970*/  @P2 IMAD.WIDE.U32 R8, R7, 0x4, R8 ;  /* 0x0000000407082825 */ /* 0x002fc800078e0008 */
[----:B--2---:R-:W-:-:S04]  /*0980*/  @P2 IMAD.WIDE R16, R21, 0x4, R16 ;  /* 0x0000000415102825 */ /* 0x004fc800078e0210 */
[----:B----4-:R-:W-:-:S05]  /*0990*/  @P1 FFMA R19, R18, R22, R15 ;  /* 0x0000001612131223 */ /* 0x010fca000000000f */
[----:B------:R3:W-:Y:S04]  /*09a0*/  @P1 STG.E desc[UR6][R12.64], R19 ;  /* 0x000000130c001986 */ /* 0x0007e8000c101906 */
[----:B------:R-:W2:Y:S04]  /*09b0*/  @P2 LDG.E R16, desc[UR6][R16.64] ;  /* 0x0000000610102981 */ /* 0x000ea8000c1e1900 */
[----:B------:R-:W2:Y:S02]  /*09c0*/  @P2 LDG.E R8, desc[UR6][R8.64] ;  /* 0x0000000608082981 */ /* 0x000ea4000c1e1900 */
[----:B--2---:R-:W-:-:S05]  /*09d0*/  @P2 FFMA R7, R16, R8, R19 ;  /* 0x0000000810072223 */ /* 0x004fca0000000013 */
[----:B------:R3:W-:Y:S02]  /*09e0*/  @P2 STG.E desc[UR6][R12.64], R7 ;  /* 0x000000070c002986 */ /* 0x0007e4000c101906 */
.L_x_2:
[----:B------:R-:W4:Y:S01]  /*09f0*/  LDCU UR4, c[0x0][0x398] ;  /* 0x00007300ff0477ac */ /* 0x000f220008000800 */
[----:B------:R-:W-:-:S04]  /*0a00*/  IADD3 R6, PT, PT, R6, 0x1, RZ ;  /* 0x0000000106067810 */ /* 0x000fc80007ffe0ff */
[----:B----4-:R-:W-:-:S13]  /*0a10*/  ISETP.NE.AND P1, PT, R6, UR4, PT ;  /* 0x0000000406007c0c */ /* 0x010fda000bf25270 */
[----:B------:R-:W-:Y:S05]  /*0a20*/  @P1 BRA `(.L_x_4) ;  /* 0xfffffff400b81947 */ /* 0x000fea000383ffff */
[----:B------:R-:W-:Y:S05]  /*0a30*/  EXIT ;  /* 0x000000000000794d */ /* 0x000fea0003800000 */
.L_x_5:
[----:B------:R-:W-:-:S00]  /*0a40*/  BRA `(.L_x_5) ;  /* 0xfffffffc00fc7947 */ /* 0x000fc0000383ffff */
[----:B------:R-:W-:-:S00]  /*0a50*/  NOP ;  /* 0x0000000000007918 */ /* 0x000fc00000000000 */
        /* <DEDUP_REMOVED lines=10> */
.L_x_6:


//--------------------- .nv.shared.reserved.0     --------------------------
	.section	.nv.shared.reserved.0,"aw",@nobits
	.weak		__nv_reservedSMEM_offset_0_alias
	.size		__nv_reservedSMEM_offset_0_alias, 0, 64
	.other		__nv_reservedSMEM_offset_0_alias,@"STO_CUDA_RESERVED_SHARED STV_DEFAULT"
__nv_reservedSMEM_offset_0_alias:
	.zero		0
	.zero		64


//--------------------- .nv.constant0._Z11multiplicarPfS_S_i --------------------------
	.section	.nv.constant0._Z11multiplicarPfS_S_i,"a",@progbits
	.sectionflags	@""
	.align	4
.nv.constant0._Z11multiplicarPfS_S_i:
	.zero		924


//--------------------- SYMBOLS --------------------------

	.type		.nv.reservedSmem.offset0,@object
	.size		.nv.reservedSmem.offset0,0x4
